	.headerflags	@"EF_CUDA_TEXMODE_UNIFIED EF_CUDA_64BIT_ADDRESS EF_CUDA_ACCELERATORS EF_CUDA_SM90 EF_CUDA_VIRTUAL_SM(EF_CUDA_SM90)"
	.elftype	@"ET_EXEC"


//--------------------- .nv.info                  --------------------------
	.section	.nv.info,"",@"SHT_CUDA_INFO"
	.align	4


	//----- nvinfo : EIATTR_REGCOUNT
	.align		4
        /*0000*/ 	.byte	0x04, 0x2f
        /*0002*/ 	.short	(.L_3 - .L_2)
	.align		4
.L_2:
        /*0004*/ 	.word	index@(triton_poi_fused__native_batch_norm_legit_no_training_relu_11)
        /*0008*/ 	.word	0x00000022


	//----- nvinfo : EIATTR_MIN_STACK_SIZE
	.align		4
.L_3:
        /*000c*/ 	.byte	0x04, 0x12
        /*000e*/ 	.short	(.L_5 - .L_4)
	.align		4
.L_4:
        /*0010*/ 	.word	index@(triton_poi_fused__native_batch_norm_legit_no_training_relu_11)
        /*0014*/ 	.word	0x00000000


	//----- nvinfo : EIATTR_FRAME_SIZE
	.align		4
.L_5:
        /*0018*/ 	.byte	0x04, 0x11
        /*001a*/ 	.short	(.L_7 - .L_6)
	.align		4
.L_6:
        /*001c*/ 	.word	index@(triton_poi_fused__native_batch_norm_legit_no_training_relu_11)
        /*0020*/ 	.word	0x00000000


	//----- nvinfo : EIATTR_MIN_STACK_SIZE
	.align		4
.L_7:
        /*0024*/ 	.byte	0x04, 0x12
        /*0026*/ 	.short	(.L_9 - .L_8)
	.align		4
.L_8:
        /*0028*/ 	.word	index@(triton_poi_fused__native_batch_norm_legit_no_training_relu_11)
        /*002c*/ 	.word	0x00000000
.L_9:


//--------------------- .nv.info.triton_poi_fused__native_batch_norm_legit_no_training_relu_11 --------------------------
	.section	.nv.info.triton_poi_fused__native_batch_norm_legit_no_training_relu_11,"",@"SHT_CUDA_INFO"
	.sectionflags	@""
	.align	4


	//----- nvinfo : EIATTR_CUDA_API_VERSION
	.align		4
        /*0000*/ 	.byte	0x04, 0x37
        /*0002*/ 	.short	(.L_11 - .L_10)
.L_10:
        /*0004*/ 	.word	0x0000007c


	//----- nvinfo : EIATTR_KPARAM_INFO
	.align		4
.L_11:
        /*0008*/ 	.byte	0x04, 0x17
        /*000a*/ 	.short	(.L_13 - .L_12)
.L_12:
        /*000c*/ 	.word	0x00000000
        /*0010*/ 	.short	0x0007
        /*0012*/ 	.short	0x0034
        /*0014*/ 	.byte	0x00, 0xf0, 0x11, 0x00


	//----- nvinfo : EIATTR_KPARAM_INFO
	.align		4
.L_13:
        /*0018*/ 	.byte	0x04, 0x17
        /*001a*/ 	.short	(.L_15 - .L_14)
.L_14:
        /*001c*/ 	.word	0x00000000
        /*0020*/ 	.short	0x0006
        /*0022*/ 	.short	0x0030
        /*0024*/ 	.byte	0x00, 0xf0, 0x11, 0x00


	//----- nvinfo : EIATTR_KPARAM_INFO
	.align		4
.L_15:
        /*0028*/ 	.byte	0x04, 0x17
        /*002a*/ 	.short	(.L_17 - .L_16)
.L_16:
        /*002c*/ 	.word	0x00000000
        /*0030*/ 	.short	0x0005
        /*0032*/ 	.short	0x0028
        /*0034*/ 	.byte	0x00, 0xf4, 0x21, 0x00


	//----- nvinfo : EIATTR_KPARAM_INFO
	.align		4
.L_17:
        /*0038*/ 	.byte	0x04, 0x17
        /*003a*/ 	.short	(.L_19 - .L_18)
.L_18:
        /*003c*/ 	.word	0x00000000
        /*0040*/ 	.short	0x0004
        /*0042*/ 	.short	0x0020
        /*0044*/ 	.byte	0x00, 0xf4, 0x21, 0x00


	//----- nvinfo : EIATTR_KPARAM_INFO
	.align		4
.L_19:
        /*0048*/ 	.byte	0x04, 0x17
        /*004a*/ 	.short	(.L_21 - .L_20)
.L_20:
        /*004c*/ 	.word	0x00000000
        /*0050*/ 	.short	0x0003
        /*0052*/ 	.short	0x0018
        /*0054*/ 	.byte	0x00, 0xf4, 0x21, 0x00


	//----- nvinfo : EIATTR_KPARAM_INFO
	.align		4
.L_21:
        /*0058*/ 	.byte	0x04, 0x17
        /*005a*/ 	.short	(.L_23 - .L_22)
.L_22:
        /*005c*/ 	.word	0x00000000
        /*0060*/ 	.short	0x0002
        /*0062*/ 	.short	0x0010
        /*0064*/ 	.byte	0x00, 0xf4, 0x21, 0x00


	//----- nvinfo : EIATTR_KPARAM_INFO
	.align		4
.L_23:
        /*0068*/ 	.byte	0x04, 0x17
        /*006a*/ 	.short	(.L_25 - .L_24)
.L_24:
        /*006c*/ 	.word	0x00000000
        /*0070*/ 	.short	0x0001
        /*0072*/ 	.short	0x0008
        /*0074*/ 	.byte	0x00, 0xf4, 0x21, 0x00


	//----- nvinfo : EIATTR_KPARAM_INFO
	.align		4
.L_25:
        /*0078*/ 	.byte	0x04, 0x17
        /*007a*/ 	.short	(.L_27 - .L_26)
.L_26:
        /*007c*/ 	.word	0x00000000
        /*0080*/ 	.short	0x0000
        /*0082*/ 	.short	0x0000
        /*0084*/ 	.byte	0x00, 0xf4, 0x21, 0x00


	//----- nvinfo : EIATTR_SPARSE_MMA_MASK
	.align		4
.L_27:
        /*0088*/ 	.byte	0x03, 0x50
        /*008a*/ 	.short	0x0000


	//----- nvinfo : EIATTR_MAXREG_COUNT
	.align		4
        /*008c*/ 	.byte	0x03, 0x1b
        /*008e*/ 	.short	0x00ff


	//----- nvinfo : EIATTR_EXIT_INSTR_OFFSETS
	.align		4
        /*0090*/ 	.byte	0x04, 0x1c
        /*0092*/ 	.short	(.L_29 - .L_28)


	//   ....[0]....
.L_28:
        /*0094*/ 	.word	0x00001290


	//   ....[1]....
        /*0098*/ 	.word	0x00001380


	//----- nvinfo : EIATTR_REQNTID
	.align		4
.L_29:
        /*009c*/ 	.byte	0x04, 0x10
        /*009e*/ 	.short	(.L_31 - .L_30)
.L_30:
        /*00a0*/ 	.word	0x00000100
        /*00a4*/ 	.word	0x00000001
        /*00a8*/ 	.word	0x00000001


	//----- nvinfo : EIATTR_CBANK_PARAM_SIZE
	.align		4
.L_31:
        /*00ac*/ 	.byte	0x03, 0x19
        /*00ae*/ 	.short	0x0038


	//----- nvinfo : EIATTR_PARAM_CBANK
	.align		4
        /*00b0*/ 	.byte	0x04, 0x0a
        /*00b2*/ 	.short	(.L_33 - .L_32)
	.align		4
.L_32:
        /*00b4*/ 	.word	index@(.nv.constant0.triton_poi_fused__native_batch_norm_legit_no_training_relu_11)
        /*00b8*/ 	.short	0x0210
        /*00ba*/ 	.short	0x0038


	//----- nvinfo : EIATTR_SW_WAR
	.align		4
.L_33:
        /*00bc*/ 	.byte	0x04, 0x36
        /*00be*/ 	.short	(.L_35 - .L_34)
.L_34:
        /*00c0*/ 	.word	0x00000008
.L_35:


//--------------------- .nv.callgraph             --------------------------
	.section	.nv.callgraph,"",@"SHT_CUDA_CALLGRAPH"
	.align	4
	.sectionentsize	8
	.align		4
        /*0000*/ 	.word	0x00000000
	.align		4
        /*0004*/ 	.word	0xffffffff
	.align		4
        /*0008*/ 	.word	0x00000000
	.align		4
        /*000c*/ 	.word	0xfffffffe
	.align		4
        /*0010*/ 	.word	0x00000000
	.align		4
        /*0014*/ 	.word	0xfffffffd
	.align		4
        /*0018*/ 	.word	0x00000000
	.align		4
        /*001c*/ 	.word	0xfffffffc


//--------------------- .nv.constant4             --------------------------
	.section	.nv.constant4,"a",@progbits
	.align	8
	.align		8
.nv.constant4:
        /*0000*/ 	.dword	_$_str
	.align		8
        /*0008*/ 	.dword	_$_str_$_2


//--------------------- .text.triton_poi_fused__native_batch_norm_legit_no_training_relu_11 --------------------------
	.section	.text.triton_poi_fused__native_batch_norm_legit_no_training_relu_11,"ax",@progbits
	.sectionflags	@"SHF_BARRIERS=1"
	.align	128
        .global         triton_poi_fused__native_batch_norm_legit_no_training_relu_11
        .type           triton_poi_fused__native_batch_norm_legit_no_training_relu_11,@function
        .size           triton_poi_fused__native_batch_norm_legit_no_training_relu_11,(.L_x_1 - triton_poi_fused__native_batch_norm_legit_no_training_relu_11)
        .other          triton_poi_fused__native_batch_norm_legit_no_training_relu_11,@"STO_CUDA_ENTRY STV_DEFAULT"
triton_poi_fused__native_batch_norm_legit_no_training_relu_11:
.text.triton_poi_fused__native_batch_norm_legit_no_training_relu_11:
[----:B------:R-:W0:Y:S01]  /*0000*/  LDC R1, c[0x0][0x28] ;  /* 0x00000a00ff017b82 */ /* 0x000e220000000800 */
[----:B------:R-:W1:Y:S07]  /*0010*/  S2R R2, SR_CTAID.Y ;  /* 0x0000000000027919 */ /* 0x000e6e0000002600 */
[----:B------:R-:W2:Y:S01]  /*0020*/  LDC.64 R20, c[0x0][0x210] ;  /* 0x00008400ff147b82 */ /* 0x000ea20000000a00 */
[----:B------:R-:W-:Y:S01]  /*0030*/  ULDC.64 UR6, c[0x0][0x208] ;  /* 0x0000820000067ab9 */ /* 0x000fe20000000a00 */
[----:B------:R-:W-:Y:S01]  /*0040*/  CS2R R10, SRZ ;  /* 0x00000000000a7805 */ /* 0x000fe2000001ff00 */
[----:B------:R-:W3:Y:S01]  /*0050*/  S2R R3, SR_TID.X ;  /* 0x0000000000037919 */ /* 0x000ee20000002100 */
[----:B------:R-:W4:Y:S04]  /*0060*/  S2R R0, SR_CTAID.X ;  /* 0x0000000000007919 */ /* 0x000f280000002500 */
[----:B------:R-:W5:Y:S01]  /*0070*/  LDC.64 R26, c[0x0][0x218] ;  /* 0x00008600ff1a7b82 */ /* 0x000f620000000a00 */
[----:B-1----:R-:W-:-:S02]  /*0080*/  IMAD.SHL.U32 R2, R2, 0x40, RZ ;  /* 0x0000004002027824 */ /* 0x002fc400078e00ff */
[----:B---3--:R-:W-:Y:S01]  /*0090*/  IMAD.SHL.U32 R5, R3, 0x4, RZ ;  /* 0x0000000403057824 */ /* 0x008fe200078e00ff */
[----:B------:R-:W-:Y:S01]  /*00a0*/  SHF.R.U32.HI R8, RZ, 0x4, R3 ;  /* 0x00000004ff087819 */ /* 0x000fe20000011603 */
[----:B----4-:R-:W-:-:S03]  /*00b0*/  IMAD.SHL.U32 R0, R0, 0x40, RZ ;  /* 0x0000004000007824 */ /* 0x010fc600078e00ff */
[----:B------:R-:W-:-:S04]  /*00c0*/  LOP3.LUT R4, R2, 0x3c, R5, 0xf8, !PT ;  /* 0x0000003c02047812 */ /* 0x000fc800078ef805 */
[----:B------:R-:W-:Y:S02]  /*00d0*/  SHF.R.S32.HI R5, RZ, 0x1f, R4 ;  /* 0x0000001fff057819 */ /* 0x000fe40000011404 */
[----:B------:R-:W-:Y:S02]  /*00e0*/  ISETP.GE.AND P0, PT, R4, 0x100, PT ;  /* 0x000001000400780c */ /* 0x000fe40003f06270 */
[----:B------:R-:W-:-:S04]  /*00f0*/  LEA.HI R5, R5, R4, RZ, 0x6 ;  /* 0x0000000405057211 */ /* 0x000fc800078f30ff */
[C---:B------:R-:W-:Y:S01]  /*0100*/  LOP3.LUT R7, R5.reuse, 0xffffffc0, RZ, 0xc0, !PT ;  /* 0xffffffc005077812 */ /* 0x040fe200078ec0ff */
[----:B------:R-:W-:Y:S01]  /*0110*/  IMAD.SHL.U32 R6, R5, 0x1000, RZ ;  /* 0x0000100005067824 */ /* 0x000fe200078e00ff */
[----:B------:R-:W-:-:S03]  /*0120*/  SGXT.U32 R5, R8, 0x4 ;  /* 0x000000040805781a */ /* 0x000fc60000000000 */
[----:B------:R-:W-:Y:S01]  /*0130*/  IMAD.IADD R24, R4, 0x1, -R7 ;  /* 0x0000000104187824 */ /* 0x000fe200078e0a07 */
[----:B------:R-:W-:Y:S02]  /*0140*/  LOP3.LUT R7, R6, 0xfffc0000, RZ, 0xc0, !PT ;  /* 0xfffc000006077812 */ /* 0x000fe400078ec0ff */
[----:B------:R-:W-:Y:S02]  /*0150*/  LOP3.LUT R4, R0, R5, RZ, 0xfc, !PT ;  /* 0x0000000500047212 */ /* 0x000fe400078efcff */
[----:B------:R-:W-:Y:S01]  /*0160*/  LOP3.LUT R6, R0, 0x10, R5, 0xfe, !PT ;  /* 0x0000001000067812 */ /* 0x000fe200078efe05 */
[----:B------:R-:W-:Y:S01]  /*0170*/  IMAD.IADD R8, R24, 0x1, R7 ;  /* 0x0000000118087824 */ /* 0x000fe200078e0207 */
[----:B------:R-:W-:Y:S02]  /*0180*/  LOP3.LUT R7, R0, 0x20, R5, 0xfe, !PT ;  /* 0x0000002000077812 */ /* 0x000fe400078efe05 */
[----:B------:R-:W-:Y:S01]  /*0190*/  LOP3.LUT R5, R0, 0x30, R5, 0xfe, !PT ;  /* 0x0000003000057812 */ /* 0x000fe200078efe05 */
[----:B------:R-:W-:-:S02]  /*01a0*/  IMAD R23, R4, 0x40, R8 ;  /* 0x0000004004177824 */ /* 0x000fc400078e0208 */
[--C-:B------:R-:W-:Y:S02]  /*01b0*/  IMAD R29, R6, 0x40, R8.reuse ;  /* 0x00000040061d7824 */ /* 0x100fe400078e0208 */
[--C-:B------:R-:W-:Y:S01]  /*01c0*/  IMAD R31, R7, 0x40, R8.reuse ;  /* 0x00000040071f7824 */ /* 0x100fe200078e0208 */
[----:B------:R-:W-:Y:S01]  /*01d0*/  CS2R R6, SRZ ;  /* 0x0000000000067805 */ /* 0x000fe2000001ff00 */
[----:B------:R-:W-:Y:S01]  /*01e0*/  IMAD R13, R5, 0x40, R8 ;  /* 0x00000040050d7824 */ /* 0x000fe200078e0208 */
[----:B------:R-:W-:Y:S01]  /*01f0*/  CS2R R4, SRZ ;  /* 0x0000000000047805 */ /* 0x000fe2000001ff00 */
[--C-:B--2---:R-:W-:Y:S01]  /*0200*/  IMAD.WIDE R22, R23, 0x4, R20.reuse ;  /* 0x0000000417167825 */ /* 0x104fe200078e0214 */
[----:B------:R-:W-:Y:S02]  /*0210*/  CS2R R16, SRZ ;  /* 0x0000000000107805 */ /* 0x000fe4000001ff00 */
[----:B------:R-:W-:Y:S02]  /*0220*/  CS2R R18, SRZ ;  /* 0x0000000000127805 */ /* 0x000fe4000001ff00 */
[----:B------:R-:W-:Y:S01]  /*0230*/  CS2R R8, SRZ ;  /* 0x0000000000087805 */ /* 0x000fe2000001ff00 */
[--C-:B------:R-:W-:Y:S01]  /*0240*/  IMAD.WIDE R28, R29, 0x4, R20.reuse ;  /* 0x000000041d1c7825 */ /* 0x100fe200078e0214 */
[----:B------:R1:W2:Y:S03]  /*0250*/  @!P0 LDG.E.EL.128 R4, desc[UR6][R22.64] ;  /* 0x0000000616048981 */ /* 0x0002a6000c2e1d00 */
[--C-:B------:R-:W-:Y:S01]  /*0260*/  IMAD.WIDE R30, R31, 0x4, R20.reuse ;  /* 0x000000041f1e7825 */ /* 0x100fe200078e0214 */
[----:B------:R-:W-:Y:S01]  /*0270*/  CS2R R14, SRZ ;  /* 0x00000000000e7805 */ /* 0x000fe2000001ff00 */
[----:B------:R3:W4:Y:S02]  /*0280*/  @!P0 LDG.E.EL.128 R8, desc[UR6][R28.64] ;  /* 0x000000061c088981 */ /* 0x000724000c2e1d00 */
[----:B------:R-:W-:Y:S01]  /*0290*/  IMAD.WIDE R20, R13, 0x4, R20 ;  /* 0x000000040d147825 */ /* 0x000fe200078e0214 */
[----:B------:R-:W-:-:S02]  /*02a0*/  CS2R R12, SRZ ;  /* 0x00000000000c7805 */ /* 0x000fc4000001ff00 */
[----:B-1----:R-:W-:Y:S02]  /*02b0*/  CS2R R22, SRZ ;  /* 0x0000000000167805 */ /* 0x002fe4000001ff00 */
[----:B------:R1:W2:Y:S01]  /*02c0*/  @!P0 LDG.E.EL.128 R16, desc[UR6][R20.64] ;  /* 0x0000000614108981 */ /* 0x0002a2000c2e1d00 */
[----:B-----5:R-:W-:Y:S01]  /*02d0*/  IMAD.WIDE R26, R24, 0x4, R26 ;  /* 0x00000004181a7825 */ /* 0x020fe200078e021a */
[----:B---3--:R-:W3:Y:S02]  /*02e0*/  LDC.64 R28, c[0x0][0x220] ;  /* 0x00008800ff1c7b82 */ /* 0x008ee40000000a00 */
[----:B------:R-:W5:Y:S01]  /*02f0*/  @!P0 LDG.E.EL.128 R12, desc[UR6][R30.64] ;  /* 0x000000061e0c8981 */ /* 0x000f62000c2e1d00 */
[----:B-1----:R-:W-:-:S06]  /*0300*/  CS2R R20, SRZ ;  /* 0x0000000000147805 */ /* 0x002fcc000001ff00 */
[----:B------:R-:W2:Y:S01]  /*0310*/  @!P0 LDG.E.EL.128 R20, desc[UR6][R26.64] ;  /* 0x000000061a148981 */ /* 0x000ea2000c2e1d00 */
[----:B---3--:R-:W-:-:S04]  /*0320*/  IMAD.WIDE R28, R24, 0x4, R28 ;  /* 0x00000004181c7825 */ /* 0x008fc800078e021c */
[C---:B--2---:R-:W-:Y:S01]  /*0330*/  FADD R4, -R20.reuse, R4 ;  /* 0x0000000414047221 */ /* 0x044fe20000000100 */
[C---:B----4-:R-:W-:Y:S01]  /*0340*/  FADD R25, -R20.reuse, R8 ;  /* 0x0000000814197221 */ /* 0x050fe20000000100 */
[C---:B-----5:R-:W-:Y:S01]  /*0350*/  FADD R12, -R20.reuse, R12 ;  /* 0x0000000c140c7221 */ /* 0x060fe20000000100 */
[----:B------:R-:W-:Y:S01]  /*0360*/  FADD R16, -R20, R16 ;  /* 0x0000001014107221 */ /* 0x000fe20000000100 */
[C---:B------:R-:W-:Y:S01]  /*0370*/  FADD R5, -R21.reuse, R5 ;  /* 0x0000000515057221 */ /* 0x040fe20000000100 */
[C---:B------:R-:W-:Y:S01]  /*0380*/  FADD R20, -R21.reuse, R9 ;  /* 0x0000000915147221 */ /* 0x040fe20000000100 */
[C---:B------:R-:W-:Y:S01]  /*0390*/  FADD R13, -R21.reuse, R13 ;  /* 0x0000000d150d7221 */ /* 0x040fe20000000100 */
[----:B------:R-:W-:Y:S01]  /*03a0*/  FADD R17, -R21, R17 ;  /* 0x0000001115117221 */ /* 0x000fe20000000100 */
[----:B------:R-:W-:Y:S01]  /*03b0*/  FADD R21, -R22, R10 ;  /* 0x0000000a16157221 */ /* 0x000fe20000000100 */
[----:B------:R-:W-:Y:S01]  /*03c0*/  FADD R26, -R23, R11 ;  /* 0x0000000b171a7221 */ /* 0x000fe20000000100 */
[----:B------:R-:W-:-:S02]  /*03d0*/  CS2R R8, SRZ ;  /* 0x0000000000087805 */ /* 0x000fc4000001ff00 */
[----:B------:R-:W-:-:S06]  /*03e0*/  CS2R R10, SRZ ;  /* 0x00000000000a7805 */ /* 0x000fcc000001ff00 */
[----:B------:R-:W2:Y:S01]  /*03f0*/  @!P0 LDG.E.EL.128 R8, desc[UR6][R28.64] ;  /* 0x000000061c088981 */ /* 0x000ea2000c2e1d00 */
[C---:B------:R-:W-:Y:S01]  /*0400*/  FADD R6, -R22.reuse, R6 ;  /* 0x0000000616067221 */ /* 0x040fe20000000100 */
[C---:B------:R-:W-:Y:S01]  /*0410*/  FADD R14, -R22.reuse, R14 ;  /* 0x0000000e160e7221 */ /* 0x040fe20000000100 */
[----:B------:R-:W-:Y:S01]  /*0420*/  FADD R18, -R22, R18 ;  /* 0x0000001216127221 */ /* 0x000fe20000000100 */
[C---:B------:R-:W-:Y:S01]  /*0430*/  FADD R22, -R23.reuse, R7 ;  /* 0x0000000717167221 */ /* 0x040fe20000000100 */
[C---:B------:R-:W-:Y:S01]  /*0440*/  FADD R7, -R23.reuse, R19 ;  /* 0x0000001317077221 */ /* 0x040fe20000000100 */
[----:B------:R-:W-:Y:S01]  /*0450*/  FADD R15, -R23, R15 ;  /* 0x0000000f170f7221 */ /* 0x000fe20000000100 */
[----:B--2---:R-:W-:-:S04]  /*0460*/  FADD R27, R8, 9.9999997473787516356e-06 ;  /* 0x3727c5ac081b7421 */ /* 0x004fc80000000000 */
[----:B------:R-:W1:Y:S01]  /*0470*/  MUFU.SQRT R8, R27 ;  /* 0x0000001b00087308 */ /* 0x000e620000002000 */
[----:B------:R-:W-:Y:S01]  /*0480*/  FADD R19, R10, 9.9999997473787516356e-06 ;  /* 0x3727c5ac0a137421 */ /* 0x000fe20000000000 */
[----:B------:R-:W-:-:S06]  /*0490*/  FADD R11, R11, 9.9999997473787516356e-06 ;  /* 0x3727c5ac0b0b7421 */ /* 0x000fcc0000000000 */
[----:B------:R-:W2:Y:S01]  /*04a0*/  MUFU.SQRT R30, R11 ;  /* 0x0000000b001e7308 */ /* 0x000ea20000002000 */
[----:B-1----:R-:W-:-:S07]  /*04b0*/  FSETP.GT.AND P6, PT, R8, 8.50705917302346158658e+37, PT ;  /* 0x7e8000000800780b */ /* 0x002fce0003fc4000 */
[----:B------:R-:W1:Y:S01]  /*04c0*/  MUFU.SQRT R19, R19 ;  /* 0x0000001300137308 */ /* 0x000e620000002000 */
[----:B------:R-:W-:Y:S01]  /*04d0*/  FSETP.GEU.AND P1, PT, R8, 1.175494350822287508e-38, PT ;  /* 0x008000000800780b */ /* 0x000fe20003f2e000 */
[----:B------:R-:W-:Y:S02]  /*04e0*/  IMAD.MOV.U32 R10, RZ, RZ, 0x3e800000 ;  /* 0x3e800000ff0a7424 */ /* 0x000fe400078e00ff */
[----:B------:R-:W-:-:S03]  /*04f0*/  FADD R9, R9, 9.9999997473787516356e-06 ;  /* 0x3727c5ac09097421 */ /* 0x000fc60000000000 */
[----:B------:R-:W-:Y:S01]  /*0500*/  FSEL R28, R10, 1, P6 ;  /* 0x3f8000000a1c7808 */ /* 0x000fe20003000000 */
[----:B------:R-:W-:Y:S01]  /*0510*/  @P6 FMUL R8, R8, 0.25 ;  /* 0x3e80000008086820 */ /* 0x000fe20000400000 */
[----:B--2---:R-:W-:Y:S02]  /*0520*/  FSETP.GT.AND P6, PT, R30, 8.50705917302346158658e+37, PT ;  /* 0x7e8000001e00780b */ /* 0x004fe40003fc4000 */
[----:B-1----:R-:W-:-:S03]  /*0530*/  FSETP.GT.AND P4, PT, R19, 8.50705917302346158658e+37, PT ;  /* 0x7e8000001300780b */ /* 0x002fc60003f84000 */
[----:B------:R-:W-:Y:S01]  /*0540*/  @!P1 FMUL R8, R8, 16777216 ;  /* 0x4b80000008089820 */ /* 0x000fe20000400000 */
[----:B------:R-:W-:Y:S01]  /*0550*/  @!P1 FMUL R28, R28, 16777216 ;  /* 0x4b8000001c1c9820 */ /* 0x000fe20000400000 */
[----:B------:R-:W-:Y:S01]  /*0560*/  FSETP.GEU.AND P1, PT, R30, 1.175494350822287508e-38, PT ;  /* 0x008000001e00780b */ /* 0x000fe20003f2e000 */
[----:B------:R-:W1:Y:S01]  /*0570*/  MUFU.SQRT R23, R9 ;  /* 0x0000000900177308 */ /* 0x000e620000002000 */
[----:B------:R-:W-:-:S04]  /*0580*/  FSETP.GEU.AND P5, PT, R19, 1.175494350822287508e-38, PT ;  /* 0x008000001300780b */ /* 0x000fc80003fae000 */
[----:B------:R-:W-:-:S03]  /*0590*/  @P6 FMUL R30, R30, 0.25 ;  /* 0x3e8000001e1e6820 */ /* 0x000fc60000400000 */
[----:B------:R-:W2:Y:S01]  /*05a0*/  MUFU.RCP R9, R8 ;  /* 0x0000000800097308 */ /* 0x000ea20000001000 */
[----:B------:R-:W-:-:S03]  /*05b0*/  @P4 FMUL R19, R19, 0.25 ;  /* 0x3e80000013134820 */ /* 0x000fc60000400000 */
[----:B------:R-:W-:Y:S02]  /*05c0*/  @!P1 FMUL R30, R30, 16777216 ;  /* 0x4b8000001e1e9820 */ /* 0x000fe40000400000 */
[----:B------:R-:W-:Y:S01]  /*05d0*/  @!P5 FMUL R19, R19, 16777216 ;  /* 0x4b8000001313d820 */ /* 0x000fe20000400000 */
[----:B-1----:R-:W-:-:S03]  /*05e0*/  FSETP.GT.AND P2, PT, R23, 8.50705917302346158658e+37, PT ;  /* 0x7e8000001700780b */ /* 0x002fc60003f44000 */
[----:B------:R-:W1:Y:S01]  /*05f0*/  MUFU.RCP R27, R19 ;  /* 0x00000013001b7308 */ /* 0x000e620000001000 */
[----:B------:R-:W-:Y:S02]  /*0600*/  FSETP.GEU.AND P3, PT, R23, 1.175494350822287508e-38, PT ;  /* 0x008000001700780b */ /* 0x000fe40003f6e000 */
[----:B------:R-:W-:-:S05]  /*0610*/  FSEL R11, R10, 1, P6 ;  /* 0x3f8000000a0b7808 */ /* 0x000fca0003000000 */
[----:B------:R-:W3:Y:S01]  /*0620*/  MUFU.RCP R30, R30 ;  /* 0x0000001e001e7308 */ /* 0x000ee20000001000 */
[----:B--2---:R-:W-:Y:S01]  /*0630*/  FMUL R9, R9, R28 ;  /* 0x0000001c09097220 */ /* 0x004fe20000400000 */
[----:B------:R-:W-:Y:S01]  /*0640*/  FSEL R28, R10, 1, P4 ;  /* 0x3f8000000a1c7808 */ /* 0x000fe20002000000 */
[----:B------:R-:W-:Y:S01]  /*0650*/  @P2 FMUL R23, R23, 0.25 ;  /* 0x3e80000017172820 */ /* 0x000fe20000400000 */
[----:B------:R-:W-:-:S03]  /*0660*/  @!P1 FMUL R11, R11, 16777216 ;  /* 0x4b8000000b0b9820 */ /* 0x000fc60000400000 */
[----:B------:R-:W-:Y:S01]  /*0670*/  @!P5 FMUL R28, R28, 16777216 ;  /* 0x4b8000001c1cd820 */ /* 0x000fe20000400000 */
[----:B------:R-:W-:Y:S01]  /*0680*/  @!P3 FMUL R23, R23, 16777216 ;  /* 0x4b8000001717b820 */ /* 0x000fe20000400000 */
[----:B------:R-:W-:Y:S02]  /*0690*/  FSEL R8, R10, 1, P2 ;  /* 0x3f8000000a087808 */ /* 0x000fe40001000000 */
[----:B-1----:R-:W-:Y:S01]  /*06a0*/  FMUL R27, R27, R28 ;  /* 0x0000001c1b1b7220 */ /* 0x002fe20000400000 */
[----:B---3--:R-:W-:Y:S02]  /*06b0*/  FMUL R28, R30, R11 ;  /* 0x0000000b1e1c7220 */ /* 0x008fe40000400000 */
[----:B------:R-:W1:Y:S01]  /*06c0*/  LDC.64 R10, c[0x0][0x228] ;  /* 0x00008a00ff0a7b82 */ /* 0x000e620000000a00 */
[----:B------:R-:W2:Y:S01]  /*06d0*/  MUFU.RCP R23, R23 ;  /* 0x0000001700177308 */ /* 0x000ea20000001000 */
[----:B------:R-:W-:-:S06]  /*06e0*/  @!P3 FMUL R8, R8, 16777216 ;  /* 0x4b8000000808b820 */ /* 0x000fcc0000400000 */
[----:B------:R-:W3:Y:S01]  /*06f0*/  LDC.64 R30, c[0x0][0x230] ;  /* 0x00008c00ff1e7b82 */ /* 0x000ee20000000a00 */
[C---:B------:R-:W-:Y:S01]  /*0700*/  FMUL R19, R28.reuse, R26 ;  /* 0x0000001a1c137220 */ /* 0x040fe20000400000 */
[C---:B------:R-:W-:Y:S01]  /*0710*/  FMUL R7, R28.reuse, R7 ;  /* 0x000000071c077220 */ /* 0x040fe20000400000 */
[C---:B------:R-:W-:Y:S01]  /*0720*/  FMUL R22, R28.reuse, R22 ;  /* 0x000000161c167220 */ /* 0x040fe20000400000 */
[C---:B------:R-:W-:Y:S01]  /*0730*/  FMUL R18, R27.reuse, R18 ;  /* 0x000000121b127220 */ /* 0x040fe20000400000 */
[----:B------:R-:W-:Y:S01]  /*0740*/  FMUL R26, R27, R14 ;  /* 0x0000000e1b1a7220 */ /* 0x000fe20000400000 */
[----:B--2---:R-:W-:Y:S01]  /*0750*/  FMUL R8, R23, R8 ;  /* 0x0000000817087220 */ /* 0x004fe20000400000 */
[----:B------:R-:W-:Y:S01]  /*0760*/  FMUL R23, R28, R15 ;  /* 0x0000000f1c177220 */ /* 0x000fe20000400000 */
[C---:B------:R-:W-:Y:S01]  /*0770*/  FMUL R21, R27.reuse, R21 ;  /* 0x000000151b157220 */ /* 0x040fe20000400000 */
[----:B------:R-:W-:Y:S01]  /*0780*/  FMUL R6, R27, R6 ;  /* 0x000000061b067220 */ /* 0x000fe20000400000 */
[C---:B------:R-:W-:Y:S01]  /*0790*/  FMUL R27, R8.reuse, R13 ;  /* 0x0000000d081b7220 */ /* 0x040fe20000400000 */
[C---:B------:R-:W-:Y:S01]  /*07a0*/  FMUL R28, R9.reuse, R12 ;  /* 0x0000000c091c7220 */ /* 0x040fe20000400000 */
[C---:B------:R-:W-:Y:S01]  /*07b0*/  FMUL R17, R8.reuse, R17 ;  /* 0x0000001108117220 */ /* 0x040fe20000400000 */
[C---:B------:R-:W-:Y:S01]  /*07c0*/  FMUL R20, R8.reuse, R20 ;  /* 0x0000001408147220 */ /* 0x040fe20000400000 */
[----:B------:R-:W-:Y:S01]  /*07d0*/  FMUL R5, R8, R5 ;  /* 0x0000000508057220 */ /* 0x000fe20000400000 */
[C---:B------:R-:W-:Y:S01]  /*07e0*/  FMUL R16, R9.reuse, R16 ;  /* 0x0000001009107220 */ /* 0x040fe20000400000 */
[C---:B------:R-:W-:Y:S01]  /*07f0*/  FMUL R25, R9.reuse, R25 ;  /* 0x0000001909197220 */ /* 0x040fe20000400000 */
[----:B------:R-:W-:Y:S01]  /*0800*/  FMUL R4, R9, R4 ;  /* 0x0000000409047220 */ /* 0x000fe20000400000 */
[----:B-1----:R-:W-:Y:S01]  /*0810*/  IMAD.WIDE R12, R24, 0x4, R10 ;  /* 0x00000004180c7825 */ /* 0x002fe200078e020a */
[----:B------:R-:W-:-:S02]  /*0820*/  CS2R R8, SRZ ;  /* 0x0000000000087805 */ /* 0x000fc4000001ff00 */
[----:B------:R-:W-:Y:S02]  /*0830*/  CS2R R10, SRZ ;  /* 0x00000000000a7805 */ /* 0x000fe4000001ff00 */
[----:B------:R-:W-:Y:S01]  /*0840*/  CS2R R14, SRZ ;  /* 0x00000000000e7805 */ /* 0x000fe2000001ff00 */
[----:B---3--:R-:W-:-:S03]  /*0850*/  IMAD.WIDE R30, R24, 0x4, R30 ;  /* 0x00000004181e7825 */ /* 0x008fc600078e021e */
[----:B------:R1:W2:Y:S02]  /*0860*/  @!P0 LDG.E.EL.128 R8, desc[UR6][R12.64] ;  /* 0x000000060c088981 */ /* 0x0002a4000c2e1d00 */
[----:B-1----:R-:W-:-:S06]  /*0870*/  CS2R R12, SRZ ;  /* 0x00000000000c7805 */ /* 0x002fcc000001ff00 */
[----:B------:R-:W2:Y:S01]  /*0880*/  @!P0 LDG.E.EL.128 R12, desc[UR6][R30.64] ;  /* 0x000000061e0c8981 */ /* 0x000ea2000c2e1d00 */
[----:B------:R-:W1:Y:S01]  /*0890*/  S2UR UR5, SR_CgaCtaId ;  /* 0x00000000000579c3 */ /* 0x000e620000008800 */
[----:B------:R-:W-:Y:S02]  /*08a0*/  UMOV UR4, 0x400 ;  /* 0x0000040000047882 */ /* 0x000fe40000000000 */
[----:B-1----:R-:W-:Y:S01]  /*08b0*/  UPRMT UR4, UR5, 0x654, UR4 ;  /* 0x0000065405047896 */ /* 0x002fe20008000004 */
[----:B------:R-:W-:-:S04]  /*08c0*/  SHF.R.U32.HI R29, RZ, 0x4, R3 ;  /* 0x00000004ff1d7819 */ /* 0x000fc80000011603 */
[----:B------:R-:W-:Y:S01]  /*08d0*/  SGXT.U32 R29, R29, 0x4 ;  /* 0x000000041d1d781a */ /* 0x000fe20000000000 */
[-CC-:B--2---:R-:W-:Y:S01]  /*08e0*/  FFMA R4, R4, R8.reuse, R12.reuse ;  /* 0x0000000804047223 */ /* 0x184fe2000000000c */
[-CC-:B------:R-:W-:Y:S01]  /*08f0*/  FFMA R25, R25, R8.reuse, R12.reuse ;  /* 0x0000000819197223 */ /* 0x180fe2000000000c */
[-CC-:B------:R-:W-:Y:S01]  /*0900*/  FFMA R28, R28, R8.reuse, R12.reuse ;  /* 0x000000081c1c7223 */ /* 0x180fe2000000000c */
[----:B------:R-:W-:Y:S01]  /*0910*/  FFMA R16, R16, R8, R12 ;  /* 0x0000000810107223 */ /* 0x000fe2000000000c */
[----:B------:R-:W-:Y:S02]  /*0920*/  IMAD.SHL.U32 R12, R3, 0x100, RZ ;  /* 0x00000100030c7824 */ /* 0x000fe400078e00ff */
[-CC-:B------:R-:W-:Y:S01]  /*0930*/  FFMA R5, R5, R9.reuse, R13.reuse ;  /* 0x0000000905057223 */ /* 0x180fe2000000000d */
[-CC-:B------:R-:W-:Y:S01]  /*0940*/  FFMA R20, R20, R9.reuse, R13.reuse ;  /* 0x0000000914147223 */ /* 0x180fe2000000000d */
[-CC-:B------:R-:W-:Y:S01]  /*0950*/  FFMA R27, R27, R9.reuse, R13.reuse ;  /* 0x000000091b1b7223 */ /* 0x180fe2000000000d */
[----:B------:R-:W-:Y:S01]  /*0960*/  FFMA R17, R17, R9, R13 ;  /* 0x0000000911117223 */ /* 0x000fe2000000000d */
[----:B------:R-:W-:Y:S01]  /*0970*/  LOP3.LUT R12, R12, 0xf00, RZ, 0xc0, !PT ;  /* 0x00000f000c0c7812 */ /* 0x000fe200078ec0ff */
[-C--:B------:R-:W-:Y:S01]  /*0980*/  FFMA R9, R22, R11.reuse, R15 ;  /* 0x0000000b16097223 */ /* 0x080fe2000000000f */
[----:B------:R-:W-:Y:S01]  /*0990*/  SHF.R.U32.HI R13, RZ, 0x4, R3 ;  /* 0x00000004ff0d7819 */ /* 0x000fe20000011603 */
[-CC-:B------:R-:W-:Y:S01]  /*09a0*/  FFMA R8, R19, R11.reuse, R15.reuse ;  /* 0x0000000b13087223 */ /* 0x180fe2000000000f */
[-CC-:B------:R-:W-:Y:S01]  /*09b0*/  FFMA R23, R23, R11.reuse, R15.reuse ;  /* 0x0000000b17177223 */ /* 0x180fe2000000000f */
[----:B------:R-:W-:Y:S01]  /*09c0*/  FFMA R7, R7, R11, R15 ;  /* 0x0000000b07077223 */ /* 0x000fe2000000000f */
[----:B------:R-:W-:Y:S01]  /*09d0*/  LOP3.LUT R15, R12, 0x80, RZ, 0xfc, !PT ;  /* 0x000000800c0f7812 */ /* 0x000fe200078efcff */
[-CC-:B------:R-:W-:Y:S01]  /*09e0*/  FFMA R6, R6, R10.reuse, R14.reuse ;  /* 0x0000000a06067223 */ /* 0x180fe2000000000e */
[----:B------:R-:W-:Y:S01]  /*09f0*/  FSETP.GEU.AND P0, PT, R4, RZ, PT ;  /* 0x000000ff0400720b */ /* 0x000fe20003f0e000 */
[-CC-:B------:R-:W-:Y:S01]  /*0a00*/  FFMA R21, R21, R10.reuse, R14.reuse ;  /* 0x0000000a15157223 */ /* 0x180fe2000000000e */
[-CC-:B------:R-:W-:Y:S01]  /*0a10*/  FFMA R26, R26, R10.reuse, R14.reuse ;  /* 0x0000000a1a1a7223 */ /* 0x180fe2000000000e */
[----:B------:R-:W-:Y:S01]  /*0a20*/  SGXT.U32 R13, R13, 0x4 ;  /* 0x000000040d0d781a */ /* 0x000fe20000000000 */
[----:B------:R-:W-:Y:S01]  /*0a30*/  FFMA R10, R18, R10, R14 ;  /* 0x0000000a120a7223 */ /* 0x000fe2000000000e */
[----:B------:R-:W-:-:S02]  /*0a40*/  LOP3.LUT R11, R12, 0x40, RZ, 0xfc, !PT ;  /* 0x000000400c0b7812 */ /* 0x000fc400078efcff */
[----:B------:R-:W-:Y:S02]  /*0a50*/  LEA.HI R18, R15, UR4, RZ, 0x1c ;  /* 0x000000040f127c11 */ /* 0x000fe4000f8fe0ff */
[----:B------:R-:W-:Y:S02]  /*0a60*/  FSEL R15, R4, RZ, P0 ;  /* 0x000000ff040f7208 */ /* 0x000fe40000000000 */
[C---:B------:R-:W-:Y:S02]  /*0a70*/  LOP3.LUT R13, R12.reuse, R13, RZ, 0xfc, !PT ;  /* 0x0000000d0c0d7212 */ /* 0x040fe400078efcff */
[C---:B------:R-:W-:Y:S02]  /*0a80*/  LEA.HI R14, R12.reuse, UR4, RZ, 0x1c ;  /* 0x000000040c0e7c11 */ /* 0x040fe4000f8fe0ff */
[----:B------:R-:W-:Y:S02]  /*0a90*/  LOP3.LUT R19, R12, 0xc0, RZ, 0xfc, !PT ;  /* 0x000000c00c137812 */ /* 0x000fe400078efcff */
[----:B------:R-:W-:-:S02]  /*0aa0*/  FSETP.GEU.AND P0, PT, R5, RZ, PT ;  /* 0x000000ff0500720b */ /* 0x000fc40003f0e000 */
[----:B------:R-:W-:Y:S02]  /*0ab0*/  LEA.HI R12, R11, UR4, RZ, 0x1c ;  /* 0x000000040b0c7c11 */ /* 0x000fe4000f8fe0ff */
[C---:B------:R-:W-:Y:S01]  /*0ac0*/  FSETP.GEU.AND P2, PT, R6.reuse, RZ, PT ;  /* 0x000000ff0600720b */ /* 0x040fe20003f4e000 */
[----:B------:R-:W-:Y:S01]  /*0ad0*/  IMAD R14, R13, 0x4, R14 ;  /* 0x000000040d0e7824 */ /* 0x000fe200078e020e */
[----:B------:R-:W-:Y:S02]  /*0ae0*/  LEA.HI R22, R19, UR4, RZ, 0x1c ;  /* 0x0000000413167c11 */ /* 0x000fe4000f8fe0ff */
[----:B------:R-:W-:Y:S02]  /*0af0*/  FSEL R4, R5, RZ, P0 ;  /* 0x000000ff05047208 */ /* 0x000fe40000000000 */
[----:B------:R-:W-:Y:S01]  /*0b00*/  FSETP.GEU.AND P1, PT, R9, RZ, PT ;  /* 0x000000ff0900720b */ /* 0x000fe20003f2e000 */
[----:B------:R-:W-:Y:S01]  /*0b10*/  IMAD R11, R13, 0x4, R12 ;  /* 0x000000040d0b7824 */ /* 0x000fe200078e020c */
[----:B------:R-:W-:Y:S01]  /*0b20*/  FSETP.GEU.AND P0, PT, R25, RZ, PT ;  /* 0x000000ff1900720b */ /* 0x000fe20003f0e000 */
[----:B------:R-:W-:Y:S01]  /*0b30*/  IMAD R12, R13, 0x4, R18 ;  /* 0x000000040d0c7824 */ /* 0x000fe200078e0212 */
[----:B------:R-:W-:-:S02]  /*0b40*/  FSEL R5, R6, RZ, P2 ;  /* 0x000000ff06057208 */ /* 0x000fc40001000000 */
[----:B------:R-:W-:Y:S01]  /*0b50*/  FSETP.GEU.AND P4, PT, R20, RZ, PT ;  /* 0x000000ff1400720b */ /* 0x000fe20003f8e000 */
[----:B------:R-:W-:Y:S01]  /*0b60*/  IMAD R13, R13, 0x4, R22 ;  /* 0x000000040d0d7824 */ /* 0x000fe200078e0216 */
[----:B------:R-:W-:Y:S02]  /*0b70*/  FSEL R6, R9, RZ, P1 ;  /* 0x000000ff09067208 */ /* 0x000fe40000800000 */
[----:B------:R-:W-:Y:S01]  /*0b80*/  FSETP.GEU.AND P3, PT, R21, RZ, PT ;  /* 0x000000ff1500720b */ /* 0x000fe20003f6e000 */
[----:B------:R1:W-:Y:S01]  /*0b90*/  STS [R14], R15 ;  /* 0x0000000f0e007388 */ /* 0x0003e20000000800 */
[----:B------:R-:W-:Y:S02]  /*0ba0*/  FSEL R25, R25, RZ, P0 ;  /* 0x000000ff19197208 */ /* 0x000fe40000000000 */
[----:B------:R-:W-:Y:S02]  /*0bb0*/  FSETP.GEU.AND P2, PT, R8, RZ, PT ;  /* 0x000000ff0800720b */ /* 0x000fe40003f4e000 */
[----:B------:R-:W-:Y:S01]  /*0bc0*/  FSETP.GEU.AND P1, PT, R28, RZ, PT ;  /* 0x000000ff1c00720b */ /* 0x000fe20003f2e000 */
[----:B------:R2:W-:Y:S01]  /*0bd0*/  STS [R11+0x100], R4 ;  /* 0x000100040b007388 */ /* 0x0005e20000000800 */
[----:B------:R-:W-:-:S02]  /*0be0*/  FSETP.GEU.AND P0, PT, R27, RZ, PT ;  /* 0x000000ff1b00720b */ /* 0x000fc40003f0e000 */
[----:B------:R-:W-:Y:S01]  /*0bf0*/  FSEL R20, R20, RZ, P4 ;  /* 0x000000ff14147208 */ /* 0x000fe20002000000 */
[----:B-1----:R-:W-:Y:S01]  /*0c00*/  IMAD.SHL.U32 R15, R3, 0x4, RZ ;  /* 0x00000004030f7824 */ /* 0x002fe200078e00ff */
[----:B------:R1:W-:Y:S01]  /*0c10*/  STS [R12+0x200], R5 ;  /* 0x000200050c007388 */ /* 0x0003e20000000800 */
[----:B------:R-:W-:Y:S02]  /*0c20*/  FSEL R21, R21, RZ, P3 ;  /* 0x000000ff15157208 */ /* 0x000fe40001800000 */
[----:B------:R-:W-:Y:S01]  /*0c30*/  FSEL R8, R8, RZ, P2 ;  /* 0x000000ff08087208 */ /* 0x000fe20001000000 */
[----:B------:R3:W-:Y:S01]  /*0c40*/  STS [R13+0x300], R6 ;  /* 0x000300060d007388 */ /* 0x0007e20000000800 */
[----:B--2---:R-:W-:Y:S02]  /*0c50*/  FSEL R4, R27, RZ, P0 ;  /* 0x000000ff1b047208 */ /* 0x004fe40000000000 */
[----:B------:R-:W-:Y:S01]  /*0c60*/  FSETP.GEU.AND P3, PT, R26, RZ, PT ;  /* 0x000000ff1a00720b */ /* 0x000fe20003f6e000 */
[----:B------:R-:W-:Y:S01]  /*0c70*/  STS [R14+0x40], R25 ;  /* 0x000040190e007388 */ /* 0x000fe20000000800 */
[----:B-1----:R-:W-:-:S02]  /*0c80*/  FSEL R5, R28, RZ, P1 ;  /* 0x000000ff1c057208 */ /* 0x002fc40000800000 */
[C---:B------:R-:W-:Y:S01]  /*0c90*/  FSETP.GEU.AND P1, PT, R16.reuse, RZ, PT ;  /* 0x000000ff1000720b */ /* 0x040fe20003f2e000 */
[----:B------:R-:W-:Y:S01]  /*0ca0*/  STS [R11+0x140], R20 ;  /* 0x000140140b007388 */ /* 0x000fe20000000800 */
[----:B------:R-:W-:Y:S02]  /*0cb0*/  FSETP.GEU.AND P0, PT, R17, RZ, PT ;  /* 0x000000ff1100720b */ /* 0x000fe40003f0e000 */
[----:B------:R-:W-:Y:S01]  /*0cc0*/  FSETP.GEU.AND P2, PT, R23, RZ, PT ;  /* 0x000000ff1700720b */ /* 0x000fe20003f4e000 */
[----:B------:R-:W-:Y:S01]  /*0cd0*/  STS [R12+0x240], R21 ;  /* 0x000240150c007388 */ /* 0x000fe20000000800 */
[----:B------:R-:W-:Y:S02]  /*0ce0*/  LOP3.LUT R0, R0, 0x3c, R15, 0xf8, !PT ;  /* 0x0000003c00007812 */ /* 0x000fe400078ef80f */
[----:B------:R-:W-:Y:S01]  /*0cf0*/  FSEL R15, R16, RZ, P1 ;  /* 0x000000ff100f7208 */ /* 0x000fe20000800000 */
[----:B------:R1:W-:Y:S01]  /*0d00*/  STS [R13+0x340], R8 ;  /* 0x000340080d007388 */ /* 0x0003e20000000800 */
[----:B------:R-:W-:-:S02]  /*0d10*/  FSEL R9, R26, RZ, P3 ;  /* 0x000000ff1a097208 */ /* 0x000fc40001800000 */
[C---:B------:R-:W-:Y:S02]  /*0d20*/  FSETP.GEU.AND P1, PT, R10.reuse, RZ, PT ;  /* 0x000000ff0a00720b */ /* 0x040fe40003f2e000 */
[----:B---3--:R-:W-:Y:S01]  /*0d30*/  FSEL R6, R23, RZ, P2 ;  /* 0x000000ff17067208 */ /* 0x008fe20001000000 */
[----:B------:R2:W-:Y:S01]  /*0d40*/  STS [R14+0x80], R5 ;  /* 0x000080050e007388 */ /* 0x0005e20000000800 */
[----:B-1----:R-:W-:Y:S02]  /*0d50*/  FSEL R8, R17, RZ, P0 ;  /* 0x000000ff11087208 */ /* 0x002fe40000000000 */
[----:B------:R-:W-:Y:S01]  /*0d60*/  FSETP.GEU.AND P0, PT, R7, RZ, PT ;  /* 0x000000ff0700720b */ /* 0x000fe20003f0e000 */
[----:B------:R1:W-:Y:S01]  /*0d70*/  STS [R11+0x180], R4 ;  /* 0x000180040b007388 */ /* 0x0003e20000000800 */
[----:B------:R-:W-:Y:S01]  /*0d80*/  IMAD.SHL.U32 R20, R3, 0x4, RZ ;  /* 0x0000000403147824 */ /* 0x000fe200078e00ff */
[----:B--2---:R-:W-:Y:S02]  /*0d90*/  FSEL R5, R10, RZ, P1 ;  /* 0x000000ff0a057208 */ /* 0x004fe40000800000 */
[----:B------:R2:W-:Y:S01]  /*0da0*/  STS [R12+0x280], R9 ;  /* 0x000280090c007388 */ /* 0x0005e20000000800 */
[----:B------:R-:W-:-:S03]  /*0db0*/  FSEL R10, R7, RZ, P0 ;  /* 0x000000ff070a7208 */ /* 0x000fc60000000000 */
[----:B------:R-:W-:Y:S01]  /*0dc0*/  STS [R13+0x380], R6 ;  /* 0x000380060d007388 */ /* 0x000fe20000000800 */
[----:B------:R-:W-:-:S03]  /*0dd0*/  LOP3.LUT R20, R20, 0x3fc, RZ, 0xc0, !PT ;  /* 0x000003fc14147812 */ /* 0x000fc600078ec0ff */
[----:B------:R-:W-:Y:S04]  /*0de0*/  STS [R14+0xc0], R15 ;  /* 0x0000c00f0e007388 */ /* 0x000fe80000000800 */
[----:B------:R-:W-:Y:S04]  /*0df0*/  STS [R11+0x1c0], R8 ;  /* 0x0001c0080b007388 */ /* 0x000fe80000000800 */
[----:B------:R-:W-:Y:S04]  /*0e00*/  STS [R12+0x2c0], R5 ;  /* 0x0002c0050c007388 */ /* 0x000fe80000000800 */
[----:B------:R-:W-:Y:S01]  /*0e10*/  STS [R13+0x3c0], R10 ;  /* 0x0003c00a0d007388 */ /* 0x000fe20000000800 */
[----:B-1----:R-:W-:-:S02]  /*0e20*/  LOP3.LUT R4, R20, 0x400, RZ, 0xfc, !PT ;  /* 0x0000040014047812 */ /* 0x002fc400078efcff */
[----:B------:R-:W-:Y:S02]  /*0e30*/  LOP3.LUT R16, R20, 0x800, RZ, 0xfc, !PT ;  /* 0x0000080014107812 */ /* 0x000fe400078efcff */
[----:B------:R-:W-:Y:S02]  /*0e40*/  SHF.R.U32.HI R3, RZ, 0x2, R3 ;  /* 0x00000002ff037819 */ /* 0x000fe40000011603 */
[----:B------:R-:W-:Y:S02]  /*0e50*/  SHF.R.U32.HI R4, RZ, 0x4, R4 ;  /* 0x00000004ff047819 */ /* 0x000fe40000011604 */
[----:B------:R-:W-:Y:S02]  /*0e60*/  SHF.R.U32.HI R16, RZ, 0x4, R16 ;  /* 0x00000004ff107819 */ /* 0x000fe40000011610 */
[----:B------:R-:W-:Y:S02]  /*0e70*/  LOP3.LUT R3, R3, 0x3c, RZ, 0xc0, !PT ;  /* 0x0000003c03037812 */ /* 0x000fe400078ec0ff */
[----:B------:R-:W-:-:S02]  /*0e80*/  LOP3.LUT R4, R4, 0x7c, RZ, 0xc0, !PT ;  /* 0x0000007c04047812 */ /* 0x000fc400078ec0ff */
[----:B------:R-:W-:Y:S01]  /*0e90*/  LOP3.LUT R16, R16, 0xbc, RZ, 0xc0, !PT ;  /* 0x000000bc10107812 */ /* 0x000fe200078ec0ff */
[----:B------:R-:W-:Y:S02]  /*0ea0*/  VIADD R3, R3, UR4 ;  /* 0x0000000403037c36 */ /* 0x000fe40008000000 */
[----:B------:R-:W-:Y:S02]  /*0eb0*/  VIADD R7, R4, UR4 ;  /* 0x0000000404077c36 */ /* 0x000fe40008000000 */
[----:B--2---:R-:W-:Y:S02]  /*0ec0*/  VIADD R9, R16, UR4 ;  /* 0x0000000410097c36 */ /* 0x004fe40008000000 */
[C---:B------:R-:W-:Y:S01]  /*0ed0*/  IMAD R16, R20.reuse, 0x4, R3 ;  /* 0x0000000414107824 */ /* 0x040fe200078e0203 */
[----:B------:R-:W-:Y:S01]  /*0ee0*/  BAR.SYNC.DEFER_BLOCKING 0x0 ;  /* 0x0000000000007b1d */ /* 0x000fe20000010000 */
[C---:B------:R-:W-:Y:S02]  /*0ef0*/  IMAD R23, R20.reuse, 0x4, R7 ;  /* 0x0000000414177824 */ /* 0x040fe400078e0207 */
[----:B------:R-:W-:Y:S01]  /*0f00*/  IMAD R26, R20, 0x4, R9 ;  /* 0x00000004141a7824 */ /* 0x000fe200078e0209 */
[----:B------:R-:W-:-:S02]  /*0f10*/  LOP3.LUT R18, R2, 0x30, R29, 0xfe, !PT ;  /* 0x0000003002127812 */ /* 0x000fc400078efe1d */
[----:B------:R-:W-:Y:S02]  /*0f20*/  LOP3.LUT R19, R2, 0x20, R29, 0xfe, !PT ;  /* 0x0000002002137812 */ /* 0x000fe400078efe1d */
[----:B------:R-:W-:Y:S02]  /*0f30*/  LOP3.LUT R22, R2, 0x10, R29, 0xfe, !PT ;  /* 0x0000001002167812 */ /* 0x000fe400078efe1d */
[----:B------:R-:W-:Y:S02]  /*0f40*/  LOP3.LUT R2, R2, R29, RZ, 0xfc, !PT ;  /* 0x0000001d02027212 */ /* 0x000fe400078efcff */
[----:B------:R-:W-:Y:S02]  /*0f50*/  SHF.R.S32.HI R21, RZ, 0x1f, R22 ;  /* 0x0000001fff157819 */ /* 0x000fe40000011416 */
[----:B------:R-:W-:Y:S01]  /*0f60*/  SHF.R.S32.HI R3, RZ, 0x1f, R2 ;  /* 0x0000001fff037819 */ /* 0x000fe20000011402 */
[----:B------:R-:W-:Y:S04]  /*0f70*/  LDS R4, [R16] ;  /* 0x0000000010047984 */ /* 0x000fe80000000800 */
[----:B------:R-:W-:Y:S04]  /*0f80*/  LDS R5, [R16+0x4] ;  /* 0x0000040010057984 */ /* 0x000fe80000000800 */
[----:B------:R-:W-:Y:S04]  /*0f90*/  LDS R6, [R16+0x8] ;  /* 0x0000080010067984 */ /* 0x000fe80000000800 */
[----:B------:R1:W2:Y:S04]  /*0fa0*/  LDS R7, [R16+0xc] ;  /* 0x00000c0010077984 */ /* 0x0002a80000000800 */
[----:B------:R-:W-:Y:S04]  /*0fb0*/  LDS R8, [R23+0x1000] ;  /* 0x0010000017087984 */ /* 0x000fe80000000800 */
[----:B------:R-:W-:Y:S04]  /*0fc0*/  LDS R9, [R23+0x1004] ;  /* 0x0010040017097984 */ /* 0x000fe80000000800 */
[----:B------:R-:W-:Y:S04]  /*0fd0*/  LDS R10, [R23+0x1008] ;  /* 0x00100800170a7984 */ /* 0x000fe80000000800 */
[----:B------:R3:W4:Y:S04]  /*0fe0*/  LDS R11, [R23+0x100c] ;  /* 0x00100c00170b7984 */ /* 0x0007280000000800 */
[----:B------:R-:W-:Y:S04]  /*0ff0*/  LDS R12, [R26+0x2000] ;  /* 0x002000001a0c7984 */ /* 0x000fe80000000800 */
[----:B------:R-:W-:Y:S04]  /*1000*/  LDS R13, [R26+0x2004] ;  /* 0x002004001a0d7984 */ /* 0x000fe80000000800 */
[----:B------:R-:W-:Y:S04]  /*1010*/  LDS R14, [R26+0x2008] ;  /* 0x002008001a0e7984 */ /* 0x000fe80000000800 */
[----:B------:R5:W2:Y:S01]  /*1020*/  LDS R15, [R26+0x200c] ;  /* 0x00200c001a0f7984 */ /* 0x000aa20000000800 */
[----:B------:R-:W-:Y:S01]  /*1030*/  LEA.HI R3, R3, R2, RZ, 0x6 ;  /* 0x0000000203037211 */ /* 0x000fe200078f30ff */
[----:B-1----:R-:W1:Y:S01]  /*1040*/  LDC.64 R16, c[0x0][0x238] ;  /* 0x00008e00ff107b82 */ /* 0x002e620000000a00 */
[----:B------:R-:W-:-:S02]  /*1050*/  SHF.R.S32.HI R24, RZ, 0x1f, R19 ;  /* 0x0000001fff187819 */ /* 0x000fc40000011413 */
[----:B------:R-:W-:Y:S02]  /*1060*/  LEA.HI R21, R21, R22, RZ, 0x6 ;  /* 0x0000001615157211 */ /* 0x000fe400078f30ff */
[----:B------:R-:W-:Y:S02]  /*1070*/  LOP3.LUT R25, R3, 0xfffc0, RZ, 0xc0, !PT ;  /* 0x000fffc003197812 */ /* 0x000fe400078ec0ff */
[----:B---3--:R-:W-:Y:S02]  /*1080*/  LEA.HI R23, R24, R19, RZ, 0x6 ;  /* 0x0000001318177211 */ /* 0x008fe400078f30ff */
[----:B------:R-:W-:Y:S01]  /*1090*/  LOP3.LUT R27, R21, 0xfffc0, RZ, 0xc0, !PT ;  /* 0x000fffc0151b7812 */ /* 0x000fe200078ec0ff */
[C---:B------:R-:W-:Y:S01]  /*10a0*/  IMAD.IADD R25, R2.reuse, 0x1, -R25 ;  /* 0x0000000102197824 */ /* 0x040fe200078e0a19 */
[----:B------:R-:W-:Y:S02]  /*10b0*/  ISETP.GE.AND P0, PT, R2, 0x100, PT ;  /* 0x000001000200780c */ /* 0x000fe40003f06270 */
[----:B------:R-:W-:Y:S01]  /*10c0*/  LOP3.LUT R2, R23, 0xfffc0, RZ, 0xc0, !PT ;  /* 0x000fffc017027812 */ /* 0x000fe200078ec0ff */
[C---:B------:R-:W-:Y:S01]  /*10d0*/  IMAD.IADD R27, R22.reuse, 0x1, -R27 ;  /* 0x00000001161b7824 */ /* 0x040fe200078e0a1b */
[----:B------:R-:W-:Y:S01]  /*10e0*/  ISETP.GE.AND P1, PT, R22, 0x100, PT ;  /* 0x000001001600780c */ /* 0x000fe20003f26270 */
[----:B------:R-:W-:Y:S01]  /*10f0*/  IMAD.SHL.U32 R3, R3, 0x4000, RZ ;  /* 0x0000400003037824 */ /* 0x000fe200078e00ff */
[----:B------:R-:W-:Y:S01]  /*1100*/  LOP3.LUT R22, R20, 0xc00, RZ, 0xfc, !PT ;  /* 0x00000c0014167812 */ /* 0x000fe200078efcff */
[----:B------:R-:W-:Y:S01]  /*1110*/  IMAD.SHL.U32 R21, R21, 0x4000, RZ ;  /* 0x0000400015157824 */ /* 0x000fe200078e00ff */
[----:B------:R-:W-:Y:S01]  /*1120*/  ISETP.GE.AND P2, PT, R19, 0x100, PT ;  /* 0x000001001300780c */ /* 0x000fe20003f46270 */
[----:B------:R-:W-:-:S02]  /*1130*/  IMAD.SHL.U32 R23, R23, 0x4000, RZ ;  /* 0x0000400017177824 */ /* 0x000fc400078e00ff */
[----:B------:R-:W-:Y:S01]  /*1140*/  IMAD.IADD R19, R19, 0x1, -R2 ;  /* 0x0000000113137824 */ /* 0x000fe200078e0a02 */
[----:B------:R-:W-:Y:S01]  /*1150*/  SHF.R.U32.HI R2, RZ, 0x4, R22 ;  /* 0x00000004ff027819 */ /* 0x000fe20000011616 */
[--C-:B------:R-:W-:Y:S01]  /*1160*/  IMAD R25, R25, 0x1000, R0.reuse ;  /* 0x0000100019197824 */ /* 0x100fe200078e0200 */
[----:B------:R-:W-:Y:S01]  /*1170*/  LOP3.LUT R24, R3, 0xfff00000, RZ, 0xc0, !PT ;  /* 0xfff0000003187812 */ /* 0x000fe200078ec0ff */
[--C-:B------:R-:W-:Y:S01]  /*1180*/  IMAD R22, R27, 0x1000, R0.reuse ;  /* 0x000010001b167824 */ /* 0x100fe200078e0200 */
[----:B------:R-:W-:Y:S01]  /*1190*/  LOP3.LUT R3, R21, 0xfff00000, RZ, 0xc0, !PT ;  /* 0xfff0000015037812 */ /* 0x000fe200078ec0ff */
[----:B------:R-:W-:Y:S01]  /*11a0*/  IMAD R19, R19, 0x1000, R0 ;  /* 0x0000100013137824 */ /* 0x000fe200078e0200 */
[----:B-----5:R-:W-:Y:S02]  /*11b0*/  LOP3.LUT R26, R23, 0xfff00000, RZ, 0xc0, !PT ;  /* 0xfff00000171a7812 */ /* 0x020fe400078ec0ff */
[----:B------:R-:W-:Y:S01]  /*11c0*/  LOP3.LUT R2, R2, 0xfc, RZ, 0xc0, !PT ;  /* 0x000000fc02027812 */ /* 0x000fe200078ec0ff */
[----:B------:R-:W-:Y:S01]  /*11d0*/  IMAD.IADD R25, R25, 0x1, R24 ;  /* 0x0000000119197824 */ /* 0x000fe200078e0218 */
[----:B------:R-:W-:Y:S01]  /*11e0*/  ISETP.GE.AND P3, PT, R18, 0x100, PT ;  /* 0x000001001200780c */ /* 0x000fe20003f66270 */
[----:B------:R-:W-:-:S02]  /*11f0*/  IMAD.IADD R23, R22, 0x1, R3 ;  /* 0x0000000116177824 */ /* 0x000fc400078e0203 */
[----:B------:R-:W-:Y:S02]  /*1200*/  IMAD.IADD R19, R19, 0x1, R26 ;  /* 0x0000000113137824 */ /* 0x000fe400078e021a */
[----:B------:R-:W-:Y:S02]  /*1210*/  VIADD R21, R2, UR4 ;  /* 0x0000000402157c36 */ /* 0x000fe40008000000 */
[----:B-1----:R-:W-:-:S04]  /*1220*/  IMAD.WIDE R2, R25, 0x4, R16 ;  /* 0x0000000419027825 */ /* 0x002fc800078e0210 */
[--C-:B------:R-:W-:Y:S01]  /*1230*/  IMAD.WIDE R22, R23, 0x4, R16.reuse ;  /* 0x0000000417167825 */ /* 0x100fe200078e0210 */
[----:B--2---:R1:W-:Y:S03]  /*1240*/  @!P0 STG.E.128 desc[UR6][R2.64], R4 ;  /* 0x0000000402008986 */ /* 0x0043e6000c101d06 */
[----:B------:R-:W-:Y:S01]  /*1250*/  IMAD.WIDE R24, R19, 0x4, R16 ;  /* 0x0000000413187825 */ /* 0x000fe200078e0210 */
[----:B----4-:R1:W-:Y:S04]  /*1260*/  @!P1 STG.E.128 desc[UR6][R22.64], R8 ;  /* 0x0000000816009986 */ /* 0x0103e8000c101d06 */
[----:B0-----:R1:W-:Y:S01]  /*1270*/  @!P2 STG.E.128 desc[UR6][R24.64], R12 ;  /* 0x0000000c1800a986 */ /* 0x0013e2000c101d06 */
[----:B------:R-:W-:Y:S01]  /*1280*/  IMAD R21, R20, 0x4, R21 ;  /* 0x0000000414157824 */ /* 0x000fe200078e0215 */
[----:B------:R-:W-:Y:S06]  /*1290*/  @P3 EXIT ;  /* 0x000000000000394d */ /* 0x000fec0003800000 */
[----:B-1----:R-:W-:Y:S01]  /*12a0*/  LDS R4, [R21+0x3000] ;  /* 0x0030000015047984 */ /* 0x002fe20000000800 */
[----:B------:R-:W-:-:S03]  /*12b0*/  SHF.R.S32.HI R3, RZ, 0x1f, R18 ;  /* 0x0000001fff037819 */ /* 0x000fc60000011412 */
[----:B------:R-:W-:Y:S01]  /*12c0*/  LDS R5, [R21+0x3004] ;  /* 0x0030040015057984 */ /* 0x000fe20000000800 */
[----:B------:R-:W-:-:S03]  /*12d0*/  LEA.HI R3, R3, R18, RZ, 0x6 ;  /* 0x0000001203037211 */ /* 0x000fc600078f30ff */
[----:B------:R-:W-:Y:S01]  /*12e0*/  LDS R6, [R21+0x3008] ;  /* 0x0030080015067984 */ /* 0x000fe20000000800 */
[C---:B------:R-:W-:Y:S01]  /*12f0*/  LOP3.LUT R9, R3.reuse, 0xfffc0, RZ, 0xc0, !PT ;  /* 0x000fffc003097812 */ /* 0x040fe200078ec0ff */
[----:B------:R-:W-:Y:S02]  /*1300*/  IMAD.SHL.U32 R3, R3, 0x4000, RZ ;  /* 0x0000400003037824 */ /* 0x000fe400078e00ff */
[----:B------:R-:W0:Y:S02]  /*1310*/  LDS R7, [R21+0x300c] ;  /* 0x00300c0015077984 */ /* 0x000e240000000800 */
[----:B------:R-:W-:-:S04]  /*1320*/  IMAD.IADD R9, R18, 0x1, -R9 ;  /* 0x0000000112097824 */ /* 0x000fc800078e0a09 */
[----:B------:R-:W-:Y:S01]  /*1330*/  IMAD R9, R9, 0x1000, R0 ;  /* 0x0000100009097824 */ /* 0x000fe200078e0200 */
[----:B------:R-:W-:-:S05]  /*1340*/  LOP3.LUT R0, R3, 0xfff00000, RZ, 0xc0, !PT ;  /* 0xfff0000003007812 */ /* 0x000fca00078ec0ff */
[----:B------:R-:W-:-:S04]  /*1350*/  IMAD.IADD R9, R9, 0x1, R0 ;  /* 0x0000000109097824 */ /* 0x000fc800078e0200 */
[----:B------:R-:W-:-:S05]  /*1360*/  IMAD.WIDE R16, R9, 0x4, R16 ;  /* 0x0000000409107825 */ /* 0x000fca00078e0210 */
[----:B0-----:R-:W-:Y:S01]  /*1370*/  STG.E.128 desc[UR6][R16.64], R4 ;  /* 0x0000000410007986 */ /* 0x001fe2000c101d06 */
[----:B------:R-:W-:Y:S05]  /*1380*/  EXIT ;  /* 0x000000000000794d */ /* 0x000fea0003800000 */
.L_x_0:
[----:B------:R-:W-:-:S00]  /*1390*/  BRA `(.L_x_0) ;  /* 0xfffffffc00fc7947 */ /* 0x000fc0000383ffff */
[----:B------:R-:W-:-:S00]  /*13a0*/  NOP ;  /* 0x0000000000007918 */ /* 0x000fc00000000000 */
        /* <DEDUP_REMOVED lines=13> */
.L_x_1:


//--------------------- .nv.global.init           --------------------------
	.section	.nv.global.init,"aw",@progbits
.nv.global.init:
	.type		_$_str,@object
	.size		_$_str,(_$_str_$_2 - _$_str)
_$_str:
        /*0000*/ 	.byte	0x5f, 0x5f, 0x43, 0x55, 0x44, 0x41, 0x5f, 0x46, 0x54, 0x5a, 0x00
	.type		_$_str_$_2,@object
	.size		_$_str_$_2,(.L_1 - _$_str_$_2)
_$_str_$_2:
        /*000b*/ 	.byte	0x5f, 0x5f, 0x43, 0x55, 0x44, 0x41, 0x5f, 0x50, 0x52, 0x45, 0x43, 0x5f, 0x53, 0x51, 0x52, 0x54
        /*001b*/ 	.byte	0x00
.L_1:


//--------------------- .nv.shared.triton_poi_fused__native_batch_norm_legit_no_training_relu_11 --------------------------
	.section	.nv.shared.triton_poi_fused__native_batch_norm_legit_no_training_relu_11,"aw",@nobits
	.sectionflags	@""
	.align	16
	.zero		1024


//--------------------- .nv.constant0.triton_poi_fused__native_batch_norm_legit_no_training_relu_11 --------------------------
	.section	.nv.constant0.triton_poi_fused__native_batch_norm_legit_no_training_relu_11,"a",@progbits
	.sectionflags	@""
	.align	4
.nv.constant0.triton_poi_fused__native_batch_norm_legit_no_training_relu_11:
	.zero		584
